	.headerflags	@"EF_CUDA_TEXMODE_UNIFIED EF_CUDA_64BIT_ADDRESS EF_CUDA_ACCELERATORS EF_CUDA_SM90 EF_CUDA_VIRTUAL_SM(EF_CUDA_SM90)"
	.elftype	@"ET_EXEC"


//--------------------- .nv.info                  --------------------------
	.section	.nv.info,"",@"SHT_CUDA_INFO"
	.align	4


	//----- nvinfo : EIATTR_REGCOUNT
	.align		4
        /*0000*/ 	.byte	0x04, 0x2f
        /*0002*/ 	.short	(.L_1 - .L_0)
	.align		4
.L_0:
        /*0004*/ 	.word	index@(triton_poi_fused_convolution_leaky_relu_6)
        /*0008*/ 	.word	0x00000010


	//----- nvinfo : EIATTR_MIN_STACK_SIZE
	.align		4
.L_1:
        /*000c*/ 	.byte	0x04, 0x12
        /*000e*/ 	.short	(.L_3 - .L_2)
	.align		4
.L_2:
        /*0010*/ 	.word	index@(triton_poi_fused_convolution_leaky_relu_6)
        /*0014*/ 	.word	0x00000000


	//----- nvinfo : EIATTR_FRAME_SIZE
	.align		4
.L_3:
        /*0018*/ 	.byte	0x04, 0x11
        /*001a*/ 	.short	(.L_5 - .L_4)
	.align		4
.L_4:
        /*001c*/ 	.word	index@(triton_poi_fused_convolution_leaky_relu_6)
        /*0020*/ 	.word	0x00000000


	//----- nvinfo : EIATTR_MIN_STACK_SIZE
	.align		4
.L_5:
        /*0024*/ 	.byte	0x04, 0x12
        /*0026*/ 	.short	(.L_7 - .L_6)
	.align		4
.L_6:
        /*0028*/ 	.word	index@(triton_poi_fused_convolution_leaky_relu_6)
        /*002c*/ 	.word	0x00000000
.L_7:


//--------------------- .nv.info.triton_poi_fused_convolution_leaky_relu_6 --------------------------
	.section	.nv.info.triton_poi_fused_convolution_leaky_relu_6,"",@"SHT_CUDA_INFO"
	.sectionflags	@""
	.align	4


	//----- nvinfo : EIATTR_CUDA_API_VERSION
	.align		4
        /*0000*/ 	.byte	0x04, 0x37
        /*0002*/ 	.short	(.L_9 - .L_8)
.L_8:
        /*0004*/ 	.word	0x0000007c


	//----- nvinfo : EIATTR_KPARAM_INFO
	.align		4
.L_9:
        /*0008*/ 	.byte	0x04, 0x17
        /*000a*/ 	.short	(.L_11 - .L_10)
.L_10:
        /*000c*/ 	.word	0x00000000
        /*0010*/ 	.short	0x0003
        /*0012*/ 	.short	0x0018
        /*0014*/ 	.byte	0x00, 0xf0, 0x11, 0x00


	//----- nvinfo : EIATTR_KPARAM_INFO
	.align		4
.L_11:
        /*0018*/ 	.byte	0x04, 0x17
        /*001a*/ 	.short	(.L_13 - .L_12)
.L_12:
        /*001c*/ 	.word	0x00000000
        /*0020*/ 	.short	0x0002
        /*0022*/ 	.short	0x0010
        /*0024*/ 	.byte	0x00, 0xf4, 0x21, 0x00


	//----- nvinfo : EIATTR_KPARAM_INFO
	.align		4
.L_13:
        /*0028*/ 	.byte	0x04, 0x17
        /*002a*/ 	.short	(.L_15 - .L_14)
.L_14:
        /*002c*/ 	.word	0x00000000
        /*0030*/ 	.short	0x0001
        /*0032*/ 	.short	0x0008
        /*0034*/ 	.byte	0x00, 0xf4, 0x21, 0x00


	//----- nvinfo : EIATTR_KPARAM_INFO
	.align		4
.L_15:
        /*0038*/ 	.byte	0x04, 0x17
        /*003a*/ 	.short	(.L_17 - .L_16)
.L_16:
        /*003c*/ 	.word	0x00000000
        /*0040*/ 	.short	0x0000
        /*0042*/ 	.short	0x0000
        /*0044*/ 	.byte	0x00, 0xf4, 0x21, 0x00


	//----- nvinfo : EIATTR_SPARSE_MMA_MASK
	.align		4
.L_17:
        /*0048*/ 	.byte	0x03, 0x50
        /*004a*/ 	.short	0x0000


	//----- nvinfo : EIATTR_MAXREG_COUNT
	.align		4
        /*004c*/ 	.byte	0x03, 0x1b
        /*004e*/ 	.short	0x00ff


	//----- nvinfo : EIATTR_EXIT_INSTR_OFFSETS
	.align		4
        /*0050*/ 	.byte	0x04, 0x1c
        /*0052*/ 	.short	(.L_19 - .L_18)


	//   ....[0]....
.L_18:
        /*0054*/ 	.word	0x000002d0


	//----- nvinfo : EIATTR_REQNTID
	.align		4
.L_19:
        /*0058*/ 	.byte	0x04, 0x10
        /*005a*/ 	.short	(.L_21 - .L_20)
.L_20:
        /*005c*/ 	.word	0x00000080
        /*0060*/ 	.word	0x00000001
        /*0064*/ 	.word	0x00000001


	//----- nvinfo : EIATTR_CBANK_PARAM_SIZE
	.align		4
.L_21:
        /*0068*/ 	.byte	0x03, 0x19
        /*006a*/ 	.short	0x001c


	//----- nvinfo : EIATTR_PARAM_CBANK
	.align		4
        /*006c*/ 	.byte	0x04, 0x0a
        /*006e*/ 	.short	(.L_23 - .L_22)
	.align		4
.L_22:
        /*0070*/ 	.word	index@(.nv.constant0.triton_poi_fused_convolution_leaky_relu_6)
        /*0074*/ 	.short	0x0210
        /*0076*/ 	.short	0x001c


	//----- nvinfo : EIATTR_SW_WAR
	.align		4
.L_23:
        /*0078*/ 	.byte	0x04, 0x36
        /*007a*/ 	.short	(.L_25 - .L_24)
.L_24:
        /*007c*/ 	.word	0x00000008
.L_25:


//--------------------- .nv.callgraph             --------------------------
	.section	.nv.callgraph,"",@"SHT_CUDA_CALLGRAPH"
	.align	4
	.sectionentsize	8
	.align		4
        /*0000*/ 	.word	0x00000000
	.align		4
        /*0004*/ 	.word	0xffffffff
	.align		4
        /*0008*/ 	.word	0x00000000
	.align		4
        /*000c*/ 	.word	0xfffffffe
	.align		4
        /*0010*/ 	.word	0x00000000
	.align		4
        /*0014*/ 	.word	0xfffffffd
	.align		4
        /*0018*/ 	.word	0x00000000
	.align		4
        /*001c*/ 	.word	0xfffffffc


//--------------------- .text.triton_poi_fused_convolution_leaky_relu_6 --------------------------
	.section	.text.triton_poi_fused_convolution_leaky_relu_6,"ax",@progbits
	.align	128
        .global         triton_poi_fused_convolution_leaky_relu_6
        .type           triton_poi_fused_convolution_leaky_relu_6,@function
        .size           triton_poi_fused_convolution_leaky_relu_6,(.L_x_1 - triton_poi_fused_convolution_leaky_relu_6)
        .other          triton_poi_fused_convolution_leaky_relu_6,@"STO_CUDA_ENTRY STV_DEFAULT"
triton_poi_fused_convolution_leaky_relu_6:
.text.triton_poi_fused_convolution_leaky_relu_6:
[----:B------:R-:W-:Y:S01]  /*0000*/  LDC R1, c[0x0][0x28] ;  /* 0x00000a00ff017b82 */ /* 0x000fe20000000800 */
[----:B------:R-:W1:Y:S07]  /*0010*/  S2R R0, SR_TID.X ;  /* 0x0000000000007919 */ /* 0x000e6e0000002100 */
[----:B------:R-:W2:Y:S01]  /*0020*/  LDC.64 R8, c[0x0][0x218] ;  /* 0x00008600ff087b82 */ /* 0x000ea20000000a00 */
[----:B------:R-:W-:Y:S01]  /*0030*/  ULDC.64 UR4, c[0x0][0x208] ;  /* 0x0000820000047ab9 */ /* 0x000fe20000000a00 */
[----:B------:R-:W-:Y:S01]  /*0040*/  ULDC.64 UR6, c[0x0][0x220] ;  /* 0x0000880000067ab9 */ /* 0x000fe20000000a00 */
[----:B------:R-:W3:Y:S01]  /*0050*/  S2R R3, SR_CTAID.X ;  /* 0x0000000000037919 */ /* 0x000ee20000002500 */
[----:B-1----:R-:W-:Y:S01]  /*0060*/  IMAD.SHL.U32 R0, R0, 0x4, RZ ;  /* 0x0000000400007824 */ /* 0x002fe200078e00ff */
[----:B---3--:R-:W-:-:S04]  /*0070*/  SHF.R.S32.HI R5, RZ, 0x16, R3 ;  /* 0x00000016ff057819 */ /* 0x008fc80000011403 */
[----:B------:R-:W-:Y:S02]  /*0080*/  LOP3.LUT R0, R0, 0x1fc, RZ, 0xc0, !PT ;  /* 0x000001fc00007812 */ /* 0x000fe400078ec0ff */
[----:B------:R-:W-:-:S03]  /*0090*/  SGXT R5, R5, 0x1 ;  /* 0x000000010505781a */ /* 0x000fc60000000200 */
[----:B------:R-:W-:Y:S02]  /*00a0*/  IMAD R0, R3, 0x200, R0 ;  /* 0x0000020003007824 */ /* 0x000fe400078e0200 */
[----:B------:R-:W1:Y:S03]  /*00b0*/  LDC.64 R2, c[0x0][0x210] ;  /* 0x00008400ff027b82 */ /* 0x000e660000000a00 */
[----:B------:R-:W-:-:S04]  /*00c0*/  LEA.HI R5, R5, R0, RZ, 0x6 ;  /* 0x0000000005057211 */ /* 0x000fc800078f30ff */
[--C-:B------:R-:W-:Y:S02]  /*00d0*/  SHF.R.S32.HI R4, RZ, 0x6, R5.reuse ;  /* 0x00000006ff047819 */ /* 0x100fe40000011405 */
[----:B------:R-:W-:-:S04]  /*00e0*/  SHF.R.S32.HI R5, RZ, 0x1f, R5 ;  /* 0x0000001fff057819 */ /* 0x000fc80000011405 */
[----:B------:R-:W-:-:S04]  /*00f0*/  LEA.HI R5, R5, R4, RZ, 0x8 ;  /* 0x0000000405057211 */ /* 0x000fc800078f40ff */
[----:B------:R-:W-:-:S05]  /*0100*/  LOP3.LUT R5, R5, 0xffffff00, RZ, 0xc0, !PT ;  /* 0xffffff0005057812 */ /* 0x000fca00078ec0ff */
[----:B------:R-:W-:Y:S02]  /*0110*/  IMAD.IADD R5, R4, 0x1, -R5 ;  /* 0x0000000104057824 */ /* 0x000fe400078e0a05 */
[----:B-1----:R-:W-:-:S04]  /*0120*/  IMAD.WIDE R2, R0, 0x4, R2 ;  /* 0x0000000400027825 */ /* 0x002fc800078e0202 */
[----:B--2---:R-:W-:Y:S02]  /*0130*/  IMAD.WIDE R8, R5, 0x4, R8 ;  /* 0x0000000405087825 */ /* 0x004fe400078e0208 */
[----:B------:R-:W2:Y:S04]  /*0140*/  LDG.E.128 R4, desc[UR4][R2.64] ;  /* 0x0000000402047981 */ /* 0x000ea8000c1e1d00 */
[----:B------:R1:W2:Y:S02]  /*0150*/  LDG.E.EL R9, desc[UR4][R8.64] ;  /* 0x0000000408097981 */ /* 0x0002a4000c2e1900 */
[----:B-1----:R-:W-:Y:S02]  /*0160*/  IADD3 R8, P4, R0, UR6, RZ ;  /* 0x0000000600087c10 */ /* 0x002fe4000ff9e0ff */
[CC--:B--2---:R-:W-:Y:S01]  /*0170*/  FSETP.GT.AND P3, PT, R4.reuse, -R9.reuse, PT ;  /* 0x800000090400720b */ /* 0x0c4fe20003f64000 */
[--C-:B------:R-:W-:Y:S01]  /*0180*/  FADD R4, R4, R9.reuse ;  /* 0x0000000904047221 */ /* 0x100fe20000000000 */
[CC--:B------:R-:W-:Y:S01]  /*0190*/  FSETP.GT.AND P2, PT, R5.reuse, -R9.reuse, PT ;  /* 0x800000090500720b */ /* 0x0c0fe20003f44000 */
[--C-:B------:R-:W-:Y:S01]  /*01a0*/  FADD R5, R5, R9.reuse ;  /* 0x0000000905057221 */ /* 0x100fe20000000000 */
[CC--:B------:R-:W-:Y:S01]  /*01b0*/  FSETP.GT.AND P1, PT, R6.reuse, -R9.reuse, PT ;  /* 0x800000090600720b */ /* 0x0c0fe20003f24000 */
[--C-:B------:R-:W-:Y:S01]  /*01c0*/  FADD R6, R6, R9.reuse ;  /* 0x0000000906067221 */ /* 0x100fe20000000000 */
[C---:B------:R-:W-:Y:S01]  /*01d0*/  FSETP.GT.AND P0, PT, R7.reuse, -R9, PT ;  /* 0x800000090700720b */ /* 0x040fe20003f04000 */
[----:B------:R-:W-:Y:S01]  /*01e0*/  FADD R7, R7, R9 ;  /* 0x0000000907077221 */ /* 0x000fe20000000000 */
[----:B------:R-:W-:-:S02]  /*01f0*/  SEL R10, RZ, 0x1, !P3 ;  /* 0x00000001ff0a7807 */ /* 0x000fc40005800000 */
[----:B------:R-:W-:Y:S02]  /*0200*/  SEL R11, RZ, 0x1, !P2 ;  /* 0x00000001ff0b7807 */ /* 0x000fe40005000000 */
[----:B------:R-:W-:Y:S01]  /*0210*/  SEL R12, RZ, 0x1, !P1 ;  /* 0x00000001ff0c7807 */ /* 0x000fe20004800000 */
[----:B------:R-:W-:Y:S01]  /*0220*/  @!P3 FMUL R4, R4, 0.10000000149011611938 ;  /* 0x3dcccccd0404b820 */ /* 0x000fe20000400000 */
[----:B------:R-:W-:Y:S01]  /*0230*/  SEL R13, RZ, 0x1, !P0 ;  /* 0x00000001ff0d7807 */ /* 0x000fe20004000000 */
[----:B------:R-:W-:Y:S01]  /*0240*/  @!P2 FMUL R5, R5, 0.10000000149011611938 ;  /* 0x3dcccccd0505a820 */ /* 0x000fe20000400000 */
[----:B------:R-:W-:Y:S01]  /*0250*/  PRMT R10, R10, 0x3340, R11 ;  /* 0x000033400a0a7816 */ /* 0x000fe2000000000b */
[----:B------:R-:W-:Y:S01]  /*0260*/  @!P1 FMUL R6, R6, 0.10000000149011611938 ;  /* 0x3dcccccd06069820 */ /* 0x000fe20000400000 */
[----:B------:R-:W-:Y:S01]  /*0270*/  PRMT R13, R12, 0x3340, R13 ;  /* 0x000033400c0d7816 */ /* 0x000fe2000000000d */
[----:B------:R-:W-:Y:S01]  /*0280*/  @!P0 FMUL R7, R7, 0.10000000149011611938 ;  /* 0x3dcccccd07078820 */ /* 0x000fe20000400000 */
[----:B------:R-:W-:-:S02]  /*0290*/  LEA.HI.X.SX32 R9, R0, UR7, 0x1, P4 ;  /* 0x0000000700097c11 */ /* 0x000fc4000a0f0eff */
[----:B------:R-:W-:-:S05]  /*02a0*/  PRMT R13, R10, 0x5410, R13 ;  /* 0x000054100a0d7816 */ /* 0x000fca000000000d */
[----:B------:R-:W-:Y:S04]  /*02b0*/  STG.E desc[UR4][R8.64], R13 ;  /* 0x0000000d08007986 */ /* 0x000fe8000c101904 */
[----:B------:R-:W-:Y:S01]  /*02c0*/  STG.E.128 desc[UR4][R2.64], R4 ;  /* 0x0000000402007986 */ /* 0x000fe2000c101d04 */
[----:B------:R-:W-:Y:S05]  /*02d0*/  EXIT ;  /* 0x000000000000794d */ /* 0x000fea0003800000 */
.L_x_0:
[----:B------:R-:W-:-:S00]  /*02e0*/  BRA `(.L_x_0) ;  /* 0xfffffffc00fc7947 */ /* 0x000fc0000383ffff */
[----:B------:R-:W-:-:S00]  /*02f0*/  NOP ;  /* 0x0000000000007918 */ /* 0x000fc00000000000 */
        /* <DEDUP_REMOVED lines=8> */
.L_x_1:


//--------------------- .nv.constant0.triton_poi_fused_convolution_leaky_relu_6 --------------------------
	.section	.nv.constant0.triton_poi_fused_convolution_leaky_relu_6,"a",@progbits
	.sectionflags	@""
	.align	4
.nv.constant0.triton_poi_fused_convolution_leaky_relu_6:
	.zero		556
